	.headerflags	@"EF_CUDA_TEXMODE_UNIFIED EF_CUDA_64BIT_ADDRESS EF_CUDA_ACCELERATORS EF_CUDA_SM90 EF_CUDA_VIRTUAL_SM(EF_CUDA_SM90)"
	.elftype	@"ET_EXEC"


//--------------------- .nv.info                  --------------------------
	.section	.nv.info,"",@"SHT_CUDA_INFO"
	.align	4


	//----- nvinfo : EIATTR_REGCOUNT
	.align		4
        /*0000*/ 	.byte	0x04, 0x2f
        /*0002*/ 	.short	(.L_3 - .L_2)
	.align		4
.L_2:
        /*0004*/ 	.word	index@(triton_poi_fused__native_batch_norm_legit_no_training_add_12)
        /*0008*/ 	.word	0x00000014


	//----- nvinfo : EIATTR_MIN_STACK_SIZE
	.align		4
.L_3:
        /*000c*/ 	.byte	0x04, 0x12
        /*000e*/ 	.short	(.L_5 - .L_4)
	.align		4
.L_4:
        /*0010*/ 	.word	index@(triton_poi_fused__native_batch_norm_legit_no_training_add_12)
        /*0014*/ 	.word	0x00000000


	//----- nvinfo : EIATTR_FRAME_SIZE
	.align		4
.L_5:
        /*0018*/ 	.byte	0x04, 0x11
        /*001a*/ 	.short	(.L_7 - .L_6)
	.align		4
.L_6:
        /*001c*/ 	.word	index@(triton_poi_fused__native_batch_norm_legit_no_training_add_12)
        /*0020*/ 	.word	0x00000000


	//----- nvinfo : EIATTR_MIN_STACK_SIZE
	.align		4
.L_7:
        /*0024*/ 	.byte	0x04, 0x12
        /*0026*/ 	.short	(.L_9 - .L_8)
	.align		4
.L_8:
        /*0028*/ 	.word	index@(triton_poi_fused__native_batch_norm_legit_no_training_add_12)
        /*002c*/ 	.word	0x00000000
.L_9:


//--------------------- .nv.info.triton_poi_fused__native_batch_norm_legit_no_training_add_12 --------------------------
	.section	.nv.info.triton_poi_fused__native_batch_norm_legit_no_training_add_12,"",@"SHT_CUDA_INFO"
	.sectionflags	@""
	.align	4


	//----- nvinfo : EIATTR_CUDA_API_VERSION
	.align		4
        /*0000*/ 	.byte	0x04, 0x37
        /*0002*/ 	.short	(.L_11 - .L_10)
.L_10:
        /*0004*/ 	.word	0x0000007c


	//----- nvinfo : EIATTR_KPARAM_INFO
	.align		4
.L_11:
        /*0008*/ 	.byte	0x04, 0x17
        /*000a*/ 	.short	(.L_13 - .L_12)
.L_12:
        /*000c*/ 	.word	0x00000000
        /*0010*/ 	.short	0x0007
        /*0012*/ 	.short	0x0038
        /*0014*/ 	.byte	0x00, 0xf0, 0x11, 0x00


	//----- nvinfo : EIATTR_KPARAM_INFO
	.align		4
.L_13:
        /*0018*/ 	.byte	0x04, 0x17
        /*001a*/ 	.short	(.L_15 - .L_14)
.L_14:
        /*001c*/ 	.word	0x00000000
        /*0020*/ 	.short	0x0006
        /*0022*/ 	.short	0x0030
        /*0024*/ 	.byte	0x00, 0xf4, 0x21, 0x00


	//----- nvinfo : EIATTR_KPARAM_INFO
	.align		4
.L_15:
        /*0028*/ 	.byte	0x04, 0x17
        /*002a*/ 	.short	(.L_17 - .L_16)
.L_16:
        /*002c*/ 	.word	0x00000000
        /*0030*/ 	.short	0x0005
        /*0032*/ 	.short	0x0028
        /*0034*/ 	.byte	0x00, 0xf4, 0x21, 0x00


	//----- nvinfo : EIATTR_KPARAM_INFO
	.align		4
.L_17:
        /*0038*/ 	.byte	0x04, 0x17
        /*003a*/ 	.short	(.L_19 - .L_18)
.L_18:
        /*003c*/ 	.word	0x00000000
        /*0040*/ 	.short	0x0004
        /*0042*/ 	.short	0x0020
        /*0044*/ 	.byte	0x00, 0xf4, 0x21, 0x00


	//----- nvinfo : EIATTR_KPARAM_INFO
	.align		4
.L_19:
        /*0048*/ 	.byte	0x04, 0x17
        /*004a*/ 	.short	(.L_21 - .L_20)
.L_20:
        /*004c*/ 	.word	0x00000000
        /*0050*/ 	.short	0x0003
        /*0052*/ 	.short	0x0018
        /*0054*/ 	.byte	0x00, 0xf4, 0x21, 0x00


	//----- nvinfo : EIATTR_KPARAM_INFO
	.align		4
.L_21:
        /*0058*/ 	.byte	0x04, 0x17
        /*005a*/ 	.short	(.L_23 - .L_22)
.L_22:
        /*005c*/ 	.word	0x00000000
        /*0060*/ 	.short	0x0002
        /*0062*/ 	.short	0x0010
        /*0064*/ 	.byte	0x00, 0xf4, 0x21, 0x00


	//----- nvinfo : EIATTR_KPARAM_INFO
	.align		4
.L_23:
        /*0068*/ 	.byte	0x04, 0x17
        /*006a*/ 	.short	(.L_25 - .L_24)
.L_24:
        /*006c*/ 	.word	0x00000000
        /*0070*/ 	.short	0x0001
        /*0072*/ 	.short	0x0008
        /*0074*/ 	.byte	0x00, 0xf4, 0x21, 0x00


	//----- nvinfo : EIATTR_KPARAM_INFO
	.align		4
.L_25:
        /*0078*/ 	.byte	0x04, 0x17
        /*007a*/ 	.short	(.L_27 - .L_26)
.L_26:
        /*007c*/ 	.word	0x00000000
        /*0080*/ 	.short	0x0000
        /*0082*/ 	.short	0x0000
        /*0084*/ 	.byte	0x00, 0xf4, 0x21, 0x00


	//----- nvinfo : EIATTR_SPARSE_MMA_MASK
	.align		4
.L_27:
        /*0088*/ 	.byte	0x03, 0x50
        /*008a*/ 	.short	0x0000


	//----- nvinfo : EIATTR_MAXREG_COUNT
	.align		4
        /*008c*/ 	.byte	0x03, 0x1b
        /*008e*/ 	.short	0x00ff


	//----- nvinfo : EIATTR_EXIT_INSTR_OFFSETS
	.align		4
        /*0090*/ 	.byte	0x04, 0x1c
        /*0092*/ 	.short	(.L_29 - .L_28)


	//   ....[0]....
.L_28:
        /*0094*/ 	.word	0x000003d0


	//----- nvinfo : EIATTR_REQNTID
	.align		4
.L_29:
        /*0098*/ 	.byte	0x04, 0x10
        /*009a*/ 	.short	(.L_31 - .L_30)
.L_30:
        /*009c*/ 	.word	0x00000080
        /*00a0*/ 	.word	0x00000001
        /*00a4*/ 	.word	0x00000001


	//----- nvinfo : EIATTR_CBANK_PARAM_SIZE
	.align		4
.L_31:
        /*00a8*/ 	.byte	0x03, 0x19
        /*00aa*/ 	.short	0x003c


	//----- nvinfo : EIATTR_PARAM_CBANK
	.align		4
        /*00ac*/ 	.byte	0x04, 0x0a
        /*00ae*/ 	.short	(.L_33 - .L_32)
	.align		4
.L_32:
        /*00b0*/ 	.word	index@(.nv.constant0.triton_poi_fused__native_batch_norm_legit_no_training_add_12)
        /*00b4*/ 	.short	0x0210
        /*00b6*/ 	.short	0x003c


	//----- nvinfo : EIATTR_SW_WAR
	.align		4
.L_33:
        /*00b8*/ 	.byte	0x04, 0x36
        /*00ba*/ 	.short	(.L_35 - .L_34)
.L_34:
        /*00bc*/ 	.word	0x00000008
.L_35:


//--------------------- .nv.callgraph             --------------------------
	.section	.nv.callgraph,"",@"SHT_CUDA_CALLGRAPH"
	.align	4
	.sectionentsize	8
	.align		4
        /*0000*/ 	.word	0x00000000
	.align		4
        /*0004*/ 	.word	0xffffffff
	.align		4
        /*0008*/ 	.word	0x00000000
	.align		4
        /*000c*/ 	.word	0xfffffffe
	.align		4
        /*0010*/ 	.word	0x00000000
	.align		4
        /*0014*/ 	.word	0xfffffffd
	.align		4
        /*0018*/ 	.word	0x00000000
	.align		4
        /*001c*/ 	.word	0xfffffffc


//--------------------- .nv.constant4             --------------------------
	.section	.nv.constant4,"a",@progbits
	.align	8
	.align		8
.nv.constant4:
        /*0000*/ 	.dword	_$_str
	.align		8
        /*0008*/ 	.dword	_$_str_$_2


//--------------------- .text.triton_poi_fused__native_batch_norm_legit_no_training_add_12 --------------------------
	.section	.text.triton_poi_fused__native_batch_norm_legit_no_training_add_12,"ax",@progbits
	.align	128
        .global         triton_poi_fused__native_batch_norm_legit_no_training_add_12
        .type           triton_poi_fused__native_batch_norm_legit_no_training_add_12,@function
        .size           triton_poi_fused__native_batch_norm_legit_no_training_add_12,(.L_x_1 - triton_poi_fused__native_batch_norm_legit_no_training_add_12)
        .other          triton_poi_fused__native_batch_norm_legit_no_training_add_12,@"STO_CUDA_ENTRY STV_DEFAULT"
triton_poi_fused__native_batch_norm_legit_no_training_add_12:
.text.triton_poi_fused__native_batch_norm_legit_no_training_add_12:
[----:B------:R-:W-:Y:S01]  /*0000*/  LDC R1, c[0x0][0x28] ;  /* 0x00000a00ff017b82 */ /* 0x000fe20000000800 */
[----:B------:R-:W1:Y:S07]  /*0010*/  S2R R0, SR_TID.X ;  /* 0x0000000000007919 */ /* 0x000e6e0000002100 */
[----:B------:R-:W2:Y:S01]  /*0020*/  LDC.64 R2, c[0x0][0x220] ;  /* 0x00008800ff027b82 */ /* 0x000ea20000000a00 */
[----:B------:R-:W-:Y:S01]  /*0030*/  ULDC.64 UR4, c[0x0][0x208] ;  /* 0x0000820000047ab9 */ /* 0x000fe20000000a00 */
[----:B------:R-:W3:Y:S06]  /*0040*/  S2R R5, SR_CTAID.X ;  /* 0x0000000000057919 */ /* 0x000eec0000002500 */
[----:B------:R-:W4:Y:S08]  /*0050*/  LDC.64 R6, c[0x0][0x218] ;  /* 0x00008600ff067b82 */ /* 0x000f300000000a00 */
[----:B------:R-:W5:Y:S08]  /*0060*/  LDC.64 R8, c[0x0][0x228] ;  /* 0x00008a00ff087b82 */ /* 0x000f700000000a00 */
[----:B------:R-:W5:Y:S01]  /*0070*/  LDC.64 R12, c[0x0][0x230] ;  /* 0x00008c00ff0c7b82 */ /* 0x000f620000000a00 */
[----:B-1----:R-:W-:-:S07]  /*0080*/  SHF.L.U32 R0, R0, 0x1, RZ ;  /* 0x0000000100007819 */ /* 0x002fce00000006ff */
[----:B------:R-:W1:Y:S01]  /*0090*/  LDC.64 R10, c[0x0][0x238] ;  /* 0x00008e00ff0a7b82 */ /* 0x000e620000000a00 */
[----:B------:R-:W-:-:S04]  /*00a0*/  LOP3.LUT R0, R0, 0xfe, RZ, 0xc0, !PT ;  /* 0x000000fe00007812 */ /* 0x000fc800078ec0ff */
[----:B---3--:R-:W-:-:S05]  /*00b0*/  LEA R0, R5, R0, 0x8 ;  /* 0x0000000005007211 */ /* 0x008fca00078e40ff */
[----:B------:R-:W-:-:S05]  /*00c0*/  IMAD.HI R4, R0, 0x66666667, RZ ;  /* 0x6666666700047827 */ /* 0x000fca00078e02ff */
[----:B------:R-:W-:-:S04]  /*00d0*/  SHF.R.U32.HI R5, RZ, 0x1f, R4 ;  /* 0x0000001fff057819 */ /* 0x000fc80000011604 */
[----:B------:R-:W-:-:S05]  /*00e0*/  LEA.HI.SX32 R5, R4, R5, 0x1a ;  /* 0x0000000504057211 */ /* 0x000fca00078fd2ff */
[----:B------:R-:W-:Y:S02]  /*00f0*/  IMAD R15, R5, -0xa0, R0 ;  /* 0xffffff60050f7824 */ /* 0x000fe400078e0200 */
[----:B------:R-:W3:Y:S02]  /*0100*/  LDC.64 R4, c[0x0][0x210] ;  /* 0x00008400ff047b82 */ /* 0x000ee40000000a00 */
[----:B--2---:R-:W-:-:S06]  /*0110*/  IMAD.WIDE R2, R15, 0x4, R2 ;  /* 0x000000040f027825 */ /* 0x004fcc00078e0202 */
[----:B------:R-:W2:Y:S01]  /*0120*/  LDG.E.EL.64 R2, desc[UR4][R2.64] ;  /* 0x0000000402027981 */ /* 0x000ea2000c2e1b00 */
[----:B----4-:R-:W-:-:S04]  /*0130*/  IMAD.WIDE R6, R15, 0x4, R6 ;  /* 0x000000040f067825 */ /* 0x010fc800078e0206 */
[C---:B-----5:R-:W-:Y:S02]  /*0140*/  IMAD.WIDE R8, R15.reuse, 0x4, R8 ;  /* 0x000000040f087825 */ /* 0x060fe400078e0208 */
[----:B------:R-:W4:Y:S02]  /*0150*/  LDG.E.EL.64 R6, desc[UR4][R6.64] ;  /* 0x0000000406067981 */ /* 0x000f24000c2e1b00 */
[----:B0-----:R-:W-:Y:S02]  /*0160*/  IMAD.WIDE R12, R15, 0x4, R12 ;  /* 0x000000040f0c7825 */ /* 0x001fe400078e020c */
[----:B------:R-:W5:Y:S02]  /*0170*/  LDG.E.EL.64 R8, desc[UR4][R8.64] ;  /* 0x0000000408087981 */ /* 0x000f64000c2e1b00 */
[C---:B-1----:R-:W-:Y:S02]  /*0180*/  IMAD.WIDE R10, R0.reuse, 0x4, R10 ;  /* 0x00000004000a7825 */ /* 0x042fe400078e020a */
[----:B------:R-:W5:Y:S02]  /*0190*/  LDG.E.EL.64 R12, desc[UR4][R12.64] ;  /* 0x000000040c0c7981 */ /* 0x000f64000c2e1b00 */
[----:B---3--:R-:W-:-:S02]  /*01a0*/  IMAD.WIDE R4, R0, 0x4, R4 ;  /* 0x0000000400047825 */ /* 0x008fc400078e0204 */
[----:B------:R-:W3:Y:S04]  /*01b0*/  LDG.E.64 R10, desc[UR4][R10.64] ;  /* 0x000000040a0a7981 */ /* 0x000ee8000c1e1b00 */
[----:B------:R-:W4:Y:S01]  /*01c0*/  LDG.E.64 R4, desc[UR4][R4.64] ;  /* 0x0000000404047981 */ /* 0x000f22000c1e1b00 */
[----:B------:R-:W-:Y:S01]  /*01d0*/  HFMA2.MMA R16, -RZ, RZ, 1.625, 0 ;  /* 0x3e800000ff107435 */ /* 0x000fe200000001ff */
[----:B--2---:R-:W-:Y:S01]  /*01e0*/  FADD R2, R2, 9.9999997473787516356e-06 ;  /* 0x3727c5ac02027421 */ /* 0x004fe20000000000 */
[----:B------:R-:W-:-:S03]  /*01f0*/  FADD R3, R3, 9.9999997473787516356e-06 ;  /* 0x3727c5ac03037421 */ /* 0x000fc60000000000 */
[----:B------:R-:W0:Y:S08]  /*0200*/  MUFU.SQRT R14, R2 ;  /* 0x00000002000e7308 */ /* 0x000e300000002000 */
[----:B------:R1:W2:Y:S01]  /*0210*/  MUFU.SQRT R15, R3 ;  /* 0x00000003000f7308 */ /* 0x0002a20000002000 */
[C---:B0-----:R-:W-:Y:S02]  /*0220*/  FSETP.GT.AND P0, PT, R14.reuse, 8.50705917302346158658e+37, PT ;  /* 0x7e8000000e00780b */ /* 0x041fe40003f04000 */
[----:B------:R-:W-:Y:S01]  /*0230*/  FSETP.GEU.AND P2, PT, R14, 1.175494350822287508e-38, PT ;  /* 0x008000000e00780b */ /* 0x000fe20003f4e000 */
[----:B-1----:R-:W0:Y:S01]  /*0240*/  LDC.64 R2, c[0x0][0x240] ;  /* 0x00009000ff027b82 */ /* 0x002e220000000a00 */
[----:B--2---:R-:W-:-:S02]  /*0250*/  FSETP.GT.AND P1, PT, R15, 8.50705917302346158658e+37, PT ;  /* 0x7e8000000f00780b */ /* 0x004fc40003f24000 */
[----:B------:R-:W-:-:S07]  /*0260*/  FSETP.GEU.AND P3, PT, R15, 1.175494350822287508e-38, PT ;  /* 0x008000000f00780b */ /* 0x000fce0003f6e000 */
[----:B------:R-:W-:-:S04]  /*0270*/  @P0 FMUL R14, R14, 0.25 ;  /* 0x3e8000000e0e0820 */ /* 0x000fc80000400000 */
[----:B------:R-:W-:Y:S01]  /*0280*/  @!P2 FMUL R14, R14, 16777216 ;  /* 0x4b8000000e0ea820 */ /* 0x000fe20000400000 */
[----:B------:R-:W-:-:S04]  /*0290*/  @P1 FMUL R15, R15, 0.25 ;  /* 0x3e8000000f0f1820 */ /* 0x000fc80000400000 */
[----:B------:R-:W-:Y:S01]  /*02a0*/  @!P3 FMUL R15, R15, 16777216 ;  /* 0x4b8000000f0fb820 */ /* 0x000fe20000400000 */
[----:B------:R-:W1:Y:S01]  /*02b0*/  MUFU.RCP R14, R14 ;  /* 0x0000000e000e7308 */ /* 0x000e620000001000 */
[----:B------:R-:W-:-:S07]  /*02c0*/  FSEL R17, R16, 1, P0 ;  /* 0x3f80000010117808 */ /* 0x000fce0000000000 */
[----:B------:R-:W2:Y:S01]  /*02d0*/  MUFU.RCP R15, R15 ;  /* 0x0000000f000f7308 */ /* 0x000ea20000001000 */
[----:B------:R-:W-:Y:S01]  /*02e0*/  FSEL R16, R16, 1, P1 ;  /* 0x3f80000010107808 */ /* 0x000fe20000800000 */
[----:B------:R-:W-:-:S04]  /*02f0*/  @!P2 FMUL R17, R17, 16777216 ;  /* 0x4b8000001111a820 */ /* 0x000fc80000400000 */
[----:B------:R-:W-:Y:S01]  /*0300*/  @!P3 FMUL R16, R16, 16777216 ;  /* 0x4b8000001010b820 */ /* 0x000fe20000400000 */
[----:B----4-:R-:W-:Y:S01]  /*0310*/  FADD R5, R5, -R7 ;  /* 0x8000000705057221 */ /* 0x010fe20000000000 */
[----:B------:R-:W-:Y:S01]  /*0320*/  FADD R4, R4, -R6 ;  /* 0x8000000604047221 */ /* 0x000fe20000000000 */
[----:B-1----:R-:W-:Y:S01]  /*0330*/  FMUL R17, R14, R17 ;  /* 0x000000110e117220 */ /* 0x002fe20000400000 */
[----:B--2---:R-:W-:-:S03]  /*0340*/  FMUL R16, R15, R16 ;  /* 0x000000100f107220 */ /* 0x004fc60000400000 */
[----:B------:R-:W-:Y:S01]  /*0350*/  FMUL R17, R4, R17 ;  /* 0x0000001104117220 */ /* 0x000fe20000400000 */
[----:B------:R-:W-:-:S03]  /*0360*/  FMUL R16, R5, R16 ;  /* 0x0000001005107220 */ /* 0x000fc60000400000 */
[----:B-----5:R-:W-:Y:S01]  /*0370*/  FFMA R17, R8, R17, R12 ;  /* 0x0000001108117223 */ /* 0x020fe2000000000c */
[----:B------:R-:W-:Y:S01]  /*0380*/  FFMA R16, R9, R16, R13 ;  /* 0x0000001009107223 */ /* 0x000fe2000000000d */
[----:B0-----:R-:W-:-:S04]  /*0390*/  IMAD.WIDE R2, R0, 0x4, R2 ;  /* 0x0000000400027825 */ /* 0x001fc800078e0202 */
[----:B---3--:R-:W-:Y:S01]  /*03a0*/  FADD R10, R10, R17 ;  /* 0x000000110a0a7221 */ /* 0x008fe20000000000 */
[----:B------:R-:W-:-:S05]  /*03b0*/  FADD R11, R11, R16 ;  /* 0x000000100b0b7221 */ /* 0x000fca0000000000 */
[----:B------:R-:W-:Y:S01]  /*03c0*/  STG.E.64 desc[UR4][R2.64], R10 ;  /* 0x0000000a02007986 */ /* 0x000fe2000c101b04 */
[----:B------:R-:W-:Y:S05]  /*03d0*/  EXIT ;  /* 0x000000000000794d */ /* 0x000fea0003800000 */
.L_x_0:
[----:B------:R-:W-:-:S00]  /*03e0*/  BRA `(.L_x_0) ;  /* 0xfffffffc00fc7947 */ /* 0x000fc0000383ffff */
[----:B------:R-:W-:-:S00]  /*03f0*/  NOP ;  /* 0x0000000000007918 */ /* 0x000fc00000000000 */
        /* <DEDUP_REMOVED lines=8> */
.L_x_1:


//--------------------- .nv.global.init           --------------------------
	.section	.nv.global.init,"aw",@progbits
.nv.global.init:
	.type		_$_str,@object
	.size		_$_str,(_$_str_$_2 - _$_str)
_$_str:
        /*0000*/ 	.byte	0x5f, 0x5f, 0x43, 0x55, 0x44, 0x41, 0x5f, 0x46, 0x54, 0x5a, 0x00
	.type		_$_str_$_2,@object
	.size		_$_str_$_2,(.L_1 - _$_str_$_2)
_$_str_$_2:
        /*000b*/ 	.byte	0x5f, 0x5f, 0x43, 0x55, 0x44, 0x41, 0x5f, 0x50, 0x52, 0x45, 0x43, 0x5f, 0x53, 0x51, 0x52, 0x54
        /*001b*/ 	.byte	0x00
.L_1:


//--------------------- .nv.constant0.triton_poi_fused__native_batch_norm_legit_no_training_add_12 --------------------------
	.section	.nv.constant0.triton_poi_fused__native_batch_norm_legit_no_training_add_12,"a",@progbits
	.sectionflags	@""
	.align	4
.nv.constant0.triton_poi_fused__native_batch_norm_legit_no_training_add_12:
	.zero		588
